	.headerflags	@"EF_CUDA_TEXMODE_UNIFIED EF_CUDA_64BIT_ADDRESS EF_CUDA_ACCELERATORS EF_CUDA_SM90 EF_CUDA_VIRTUAL_SM(EF_CUDA_SM90)"
	.elftype	@"ET_EXEC"


//--------------------- .nv.info                  --------------------------
	.section	.nv.info,"",@"SHT_CUDA_INFO"
	.align	4


	//----- nvinfo : EIATTR_REGCOUNT
	.align		4
        /*0000*/ 	.byte	0x04, 0x2f
        /*0002*/ 	.short	(.L_1 - .L_0)
	.align		4
.L_0:
        /*0004*/ 	.word	index@(triton_poi_fused_8)
        /*0008*/ 	.word	0x0000001e


	//----- nvinfo : EIATTR_MIN_STACK_SIZE
	.align		4
.L_1:
        /*000c*/ 	.byte	0x04, 0x12
        /*000e*/ 	.short	(.L_3 - .L_2)
	.align		4
.L_2:
        /*0010*/ 	.word	index@(triton_poi_fused_8)
        /*0014*/ 	.word	0x00000000


	//----- nvinfo : EIATTR_FRAME_SIZE
	.align		4
.L_3:
        /*0018*/ 	.byte	0x04, 0x11
        /*001a*/ 	.short	(.L_5 - .L_4)
	.align		4
.L_4:
        /*001c*/ 	.word	index@(triton_poi_fused_8)
        /*0020*/ 	.word	0x00000000


	//----- nvinfo : EIATTR_MIN_STACK_SIZE
	.align		4
.L_5:
        /*0024*/ 	.byte	0x04, 0x12
        /*0026*/ 	.short	(.L_7 - .L_6)
	.align		4
.L_6:
        /*0028*/ 	.word	index@(triton_poi_fused_8)
        /*002c*/ 	.word	0x00000000
.L_7:


//--------------------- .nv.info.triton_poi_fused_8 --------------------------
	.section	.nv.info.triton_poi_fused_8,"",@"SHT_CUDA_INFO"
	.sectionflags	@""
	.align	4


	//----- nvinfo : EIATTR_CUDA_API_VERSION
	.align		4
        /*0000*/ 	.byte	0x04, 0x37
        /*0002*/ 	.short	(.L_9 - .L_8)
.L_8:
        /*0004*/ 	.word	0x0000007c


	//----- nvinfo : EIATTR_KPARAM_INFO
	.align		4
.L_9:
        /*0008*/ 	.byte	0x04, 0x17
        /*000a*/ 	.short	(.L_11 - .L_10)
.L_10:
        /*000c*/ 	.word	0x00000000
        /*0010*/ 	.short	0x0003
        /*0012*/ 	.short	0x0014
        /*0014*/ 	.byte	0x00, 0xf0, 0x11, 0x00


	//----- nvinfo : EIATTR_KPARAM_INFO
	.align		4
.L_11:
        /*0018*/ 	.byte	0x04, 0x17
        /*001a*/ 	.short	(.L_13 - .L_12)
.L_12:
        /*001c*/ 	.word	0x00000000
        /*0020*/ 	.short	0x0002
        /*0022*/ 	.short	0x0010
        /*0024*/ 	.byte	0x00, 0xf0, 0x11, 0x00


	//----- nvinfo : EIATTR_KPARAM_INFO
	.align		4
.L_13:
        /*0028*/ 	.byte	0x04, 0x17
        /*002a*/ 	.short	(.L_15 - .L_14)
.L_14:
        /*002c*/ 	.word	0x00000000
        /*0030*/ 	.short	0x0001
        /*0032*/ 	.short	0x0008
        /*0034*/ 	.byte	0x00, 0xf4, 0x21, 0x00


	//----- nvinfo : EIATTR_KPARAM_INFO
	.align		4
.L_15:
        /*0038*/ 	.byte	0x04, 0x17
        /*003a*/ 	.short	(.L_17 - .L_16)
.L_16:
        /*003c*/ 	.word	0x00000000
        /*0040*/ 	.short	0x0000
        /*0042*/ 	.short	0x0000
        /*0044*/ 	.byte	0x00, 0xf4, 0x21, 0x00


	//----- nvinfo : EIATTR_SPARSE_MMA_MASK
	.align		4
.L_17:
        /*0048*/ 	.byte	0x03, 0x50
        /*004a*/ 	.short	0x0000


	//----- nvinfo : EIATTR_MAXREG_COUNT
	.align		4
        /*004c*/ 	.byte	0x03, 0x1b
        /*004e*/ 	.short	0x00ff


	//----- nvinfo : EIATTR_EXIT_INSTR_OFFSETS
	.align		4
        /*0050*/ 	.byte	0x04, 0x1c
        /*0052*/ 	.short	(.L_19 - .L_18)


	//   ....[0]....
.L_18:
        /*0054*/ 	.word	0x00000900


	//   ....[1]....
        /*0058*/ 	.word	0x000009a0


	//----- nvinfo : EIATTR_REQNTID
	.align		4
.L_19:
        /*005c*/ 	.byte	0x04, 0x10
        /*005e*/ 	.short	(.L_21 - .L_20)
.L_20:
        /*0060*/ 	.word	0x00000080
        /*0064*/ 	.word	0x00000001
        /*0068*/ 	.word	0x00000001


	//----- nvinfo : EIATTR_CBANK_PARAM_SIZE
	.align		4
.L_21:
        /*006c*/ 	.byte	0x03, 0x19
        /*006e*/ 	.short	0x0018


	//----- nvinfo : EIATTR_PARAM_CBANK
	.align		4
        /*0070*/ 	.byte	0x04, 0x0a
        /*0072*/ 	.short	(.L_23 - .L_22)
	.align		4
.L_22:
        /*0074*/ 	.word	index@(.nv.constant0.triton_poi_fused_8)
        /*0078*/ 	.short	0x0210
        /*007a*/ 	.short	0x0018


	//----- nvinfo : EIATTR_SW_WAR
	.align		4
.L_23:
        /*007c*/ 	.byte	0x04, 0x36
        /*007e*/ 	.short	(.L_25 - .L_24)
.L_24:
        /*0080*/ 	.word	0x00000008
.L_25:


//--------------------- .nv.callgraph             --------------------------
	.section	.nv.callgraph,"",@"SHT_CUDA_CALLGRAPH"
	.align	4
	.sectionentsize	8
	.align		4
        /*0000*/ 	.word	0x00000000
	.align		4
        /*0004*/ 	.word	0xffffffff
	.align		4
        /*0008*/ 	.word	0x00000000
	.align		4
        /*000c*/ 	.word	0xfffffffe
	.align		4
        /*0010*/ 	.word	0x00000000
	.align		4
        /*0014*/ 	.word	0xfffffffd
	.align		4
        /*0018*/ 	.word	0x00000000
	.align		4
        /*001c*/ 	.word	0xfffffffc


//--------------------- .text.triton_poi_fused_8  --------------------------
	.section	.text.triton_poi_fused_8,"ax",@progbits
	.sectionflags	@"SHF_BARRIERS=1"
	.align	128
        .global         triton_poi_fused_8
        .type           triton_poi_fused_8,@function
        .size           triton_poi_fused_8,(.L_x_1 - triton_poi_fused_8)
        .other          triton_poi_fused_8,@"STO_CUDA_ENTRY STV_DEFAULT"
triton_poi_fused_8:
.text.triton_poi_fused_8:
[----:B------:R-:W0:Y:S01]  /*0000*/  LDC R1, c[0x0][0x28] ;  /* 0x00000a00ff017b82 */ /* 0x000e220000000800 */
[----:B------:R-:W1:Y:S07]  /*0010*/  S2R R0, SR_TID.X ;  /* 0x0000000000007919 */ /* 0x000e6e0000002100 */
[----:B------:R-:W2:Y:S01]  /*0020*/  S2UR UR4, SR_CTAID.Y ;  /* 0x00000000000479c3 */ /* 0x000ea20000002600 */
[----:B------:R-:W-:Y:S02]  /*0030*/  CS2R R8, SRZ ;  /* 0x0000000000087805 */ /* 0x000fe4000001ff00 */
[----:B------:R-:W-:Y:S01]  /*0040*/  CS2R R10, SRZ ;  /* 0x00000000000a7805 */ /* 0x000fe2000001ff00 */
[----:B------:R-:W3:Y:S01]  /*0050*/  S2R R3, SR_CTAID.X ;  /* 0x0000000000037919 */ /* 0x000ee20000002500 */
[----:B------:R-:W-:-:S03]  /*0060*/  ULDC.64 UR8, c[0x0][0x208] ;  /* 0x0000820000087ab9 */ /* 0x000fc60000000a00 */
[----:B------:R-:W4:Y:S01]  /*0070*/  LDC.64 R4, c[0x0][0x210] ;  /* 0x00008400ff047b82 */ /* 0x000f220000000a00 */
[----:B--2---:R-:W-:Y:S01]  /*0080*/  USHF.L.U32 UR4, UR4, 0x4, URZ ;  /* 0x0000000404047899 */ /* 0x004fe2000800063f */
[----:B-1----:R-:W-:Y:S01]  /*0090*/  SHF.R.U32.HI R2, RZ, 0x4, R0 ;  /* 0x00000004ff027819 */ /* 0x002fe20000011600 */
[----:B------:R-:W-:-:S03]  /*00a0*/  IMAD.SHL.U32 R6, R0, 0x4, RZ ;  /* 0x0000000400067824 */ /* 0x000fc600078e00ff */
[----:B------:R-:W-:Y:S01]  /*00b0*/  SGXT.U32 R2, R2, 0x3 ;  /* 0x000000030202781a */ /* 0x000fe20000000000 */
[----:B---3--:R-:W-:-:S03]  /*00c0*/  IMAD.SHL.U32 R3, R3, 0x40, RZ ;  /* 0x0000004003037824 */ /* 0x008fc600078e00ff */
[----:B------:R-:W-:Y:S02]  /*00d0*/  LOP3.LUT R2, R2, UR4, RZ, 0xfc, !PT ;  /* 0x0000000402027c12 */ /* 0x000fe4000f8efcff */
[----:B------:R-:W-:Y:S02]  /*00e0*/  LOP3.LUT R7, R3, 0x3c, R6, 0xf8, !PT ;  /* 0x0000003c03077812 */ /* 0x000fe400078ef806 */
[----:B------:R-:W-:-:S03]  /*00f0*/  ISETP.GE.AND P0, PT, R2, 0xc, PT ;  /* 0x0000000c0200780c */ /* 0x000fc60003f06270 */
[C---:B------:R-:W-:Y:S01]  /*0100*/  IMAD R13, R2.reuse, 0x1000, R7 ;  /* 0x00001000020d7824 */ /* 0x040fe200078e0207 */
[----:B------:R-:W-:-:S03]  /*0110*/  LOP3.LUT R2, R2, 0x8, RZ, 0xfc, !PT ;  /* 0x0000000802027812 */ /* 0x000fc600078efcff */
[----:B----4-:R-:W-:Y:S01]  /*0120*/  IMAD.WIDE R12, R13, 0x4, R4 ;  /* 0x000000040d0c7825 */ /* 0x010fe200078e0204 */
[----:B------:R-:W-:-:S03]  /*0130*/  ISETP.GE.AND P1, PT, R2, 0xc, PT ;  /* 0x0000000c0200780c */ /* 0x000fc60003f26270 */
[----:B------:R-:W-:Y:S02]  /*0140*/  IMAD R15, R2, 0x1000, R7 ;  /* 0x00001000020f7824 */ /* 0x000fe400078e0207 */
[----:B------:R1:W2:Y:S01]  /*0150*/  @!P0 LDG.E.EL.128 R8, desc[UR8][R12.64] ;  /* 0x000000080c088981 */ /* 0x0002a2000c2e1d00 */
[----:B------:R-:W-:Y:S01]  /*0160*/  CS2R R6, SRZ ;  /* 0x0000000000067805 */ /* 0x000fe2000001ff00 */
[----:B------:R-:W-:Y:S01]  /*0170*/  IMAD.WIDE R14, R15, 0x4, R4 ;  /* 0x000000040f0e7825 */ /* 0x000fe200078e0204 */
[----:B------:R-:W-:-:S06]  /*0180*/  CS2R R4, SRZ ;  /* 0x0000000000047805 */ /* 0x000fcc000001ff00 */
[----:B------:R3:W4:Y:S01]  /*0190*/  @!P1 LDG.E.EL.128 R4, desc[UR8][R14.64] ;  /* 0x000000080e049981 */ /* 0x000722000c2e1d00 */
[----:B------:R-:W5:Y:S01]  /*01a0*/  S2UR UR6, SR_CgaCtaId ;  /* 0x00000000000679c3 */ /* 0x000f620000008800 */
[----:B------:R-:W-:Y:S01]  /*01b0*/  UMOV UR5, 0x400 ;  /* 0x0000040000057882 */ /* 0x000fe20000000000 */
[----:B------:R-:W-:Y:S01]  /*01c0*/  UISETP.GE.AND UP0, UPT, UR4, URZ, UPT ;  /* 0x0000003f0400728c */ /* 0x000fe2000bf06270 */
[----:B------:R-:W1:Y:S01]  /*01d0*/  S2R R16, SR_TID.X ;  /* 0x0000000000107919 */ /* 0x000e620000002100 */
[----:B-----5:R-:W-:Y:S01]  /*01e0*/  UPRMT UR5, UR6, 0x654, UR5 ;  /* 0x0000065406057896 */ /* 0x020fe20008000005 */
[C---:B01----:R-:W-:Y:S01]  /*01f0*/  IMAD.SHL.U32 R19, R16.reuse, 0x4, RZ ;  /* 0x0000000410137824 */ /* 0x043fe200078e00ff */
[----:B------:R-:W-:-:S04]  /*0200*/  LOP3.LUT R17, R16, 0x40, RZ, 0xc0, !PT ;  /* 0x0000004010117812 */ /* 0x000fc800078ec0ff */
[----:B------:R-:W-:-:S04]  /*0210*/  LOP3.LUT R2, R19, 0xc0, RZ, 0xc0, !PT ;  /* 0x000000c013027812 */ /* 0x000fc800078ec0ff */
[----:B------:R-:W-:Y:S02]  /*0220*/  LEA R12, R17, R2, 0x2 ;  /* 0x00000002110c7211 */ /* 0x000fe400078e10ff */
[--C-:B------:R-:W-:Y:S02]  /*0230*/  SHF.R.U32.HI R2, RZ, 0x4, R0.reuse ;  /* 0x00000004ff027819 */ /* 0x100fe40000011600 */
[----:B------:R-:W-:Y:S02]  /*0240*/  LOP3.LUT R24, R12, 0x3c, R19, 0xf8, !PT ;  /* 0x0000003c0c187812 */ /* 0x000fe400078ef813 */
[----:B------:R-:W-:Y:S02]  /*0250*/  LEA.HI R13, R12, UR5, RZ, 0x1c ;  /* 0x000000050c0d7c11 */ /* 0x000fe4000f8fe0ff */
[----:B------:R-:W-:Y:S02]  /*0260*/  LOP3.LUT R12, R3, 0x3f, R0, 0xf8, !PT ;  /* 0x0000003f030c7812 */ /* 0x000fe400078ef800 */
[----:B------:R-:W-:Y:S01]  /*0270*/  SHF.R.U32.HI R3, RZ, 0x6, R0 ;  /* 0x00000006ff037819 */ /* 0x000fe20000011600 */
[----:B------:R-:W-:Y:S01]  /*0280*/  IMAD R24, R24, 0x4, R13 ;  /* 0x0000000418187824 */ /* 0x000fe200078e020d */
[----:B------:R-:W-:-:S02]  /*0290*/  LOP3.LUT R0, R16, 0x7f, RZ, 0xc0, !PT ;  /* 0x0000007f10007812 */ /* 0x000fc400078ec0ff */
[----:B------:R-:W-:Y:S02]  /*02a0*/  SGXT.U32 R13, R3, 0x1 ;  /* 0x00000001030d781a */ /* 0x000fe40000000000 */
[C---:B------:R-:W-:Y:S02]  /*02b0*/  LOP3.LUT R3, R0.reuse, 0x80, RZ, 0xfc, !PT ;  /* 0x0000008000037812 */ /* 0x040fe400078efcff */
[----:B---3--:R-:W-:Y:S02]  /*02c0*/  LOP3.LUT R14, R0, 0x100, RZ, 0xfc, !PT ;  /* 0x00000100000e7812 */ /* 0x008fe400078efcff */
[----:B------:R-:W-:Y:S02]  /*02d0*/  LOP3.LUT R2, R2, 0x4, RZ, 0xc0, !PT ;  /* 0x0000000402027812 */ /* 0x000fe400078ec0ff */
[----:B------:R-:W-:Y:S02]  /*02e0*/  LOP3.LUT R15, R0, 0x180, RZ, 0xfc, !PT ;  /* 0x00000180000f7812 */ /* 0x000fe400078efcff */
[----:B------:R-:W-:Y:S01]  /*02f0*/  SHF.R.U32.HI R3, RZ, 0x4, R3 ;  /* 0x00000004ff037819 */ /* 0x000fe20000011603 */
[----:B------:R-:W-:Y:S01]  /*0300*/  VIADD R23, R2, UR5 ;  /* 0x0000000502177c36 */ /* 0x000fe20008000000 */
[----:B------:R-:W-:-:S02]  /*0310*/  SHF.R.U32.HI R14, RZ, 0x4, R14 ;  /* 0x00000004ff0e7819 */ /* 0x000fc4000001160e */
[----:B------:R-:W-:Y:S01]  /*0320*/  LOP3.LUT R13, R13, UR4, RZ, 0xfc, !PT ;  /* 0x000000040d0d7c12 */ /* 0x000fe2000f8efcff */
[----:B------:R-:W-:Y:S01]  /*0330*/  IMAD R23, R0, 0x4, R23 ;  /* 0x0000000400177824 */ /* 0x000fe200078e0217 */
[----:B------:R-:W-:Y:S02]  /*0340*/  SHF.R.U32.HI R2, RZ, 0x4, R15 ;  /* 0x00000004ff027819 */ /* 0x000fe4000001160f */
[----:B------:R-:W-:Y:S02]  /*0350*/  LOP3.LUT R15, R3, 0xc, RZ, 0xc0, !PT ;  /* 0x0000000c030f7812 */ /* 0x000fe400078ec0ff */
[----:B------:R-:W-:Y:S01]  /*0360*/  LOP3.LUT R16, R14, 0x14, RZ, 0xc0, !PT ;  /* 0x000000140e107812 */ /* 0x000fe200078ec0ff */
[C---:B------:R-:W-:Y:S01]  /*0370*/  IMAD.HI R14, R13.reuse, 0x55555556, RZ ;  /* 0x555555560d0e7827 */ /* 0x040fe200078e02ff */
[----:B------:R-:W-:Y:S02]  /*0380*/  LOP3.LUT R3, R13, 0x2, RZ, 0xfc, !PT ;  /* 0x000000020d037812 */ /* 0x000fe400078efcff */
[----:B------:R-:W-:Y:S01]  /*0390*/  LOP3.LUT R17, R2, 0x1c, RZ, 0xc0, !PT ;  /* 0x0000001c02117812 */ /* 0x000fe200078ec0ff */
[----:B------:R-:W-:Y:S01]  /*03a0*/  VIADD R21, R16, UR5 ;  /* 0x0000000510157c36 */ /* 0x000fe20008000000 */
[----:B------:R-:W-:Y:S01]  /*03b0*/  LEA.HI R14, R14, R14, RZ, 0x1 ;  /* 0x0000000e0e0e7211 */ /* 0x000fe200078f08ff */
[----:B------:R-:W-:Y:S01]  /*03c0*/  IMAD.HI R16, R3, 0x55555556, RZ ;  /* 0x5555555603107827 */ /* 0x000fe200078e02ff */
[----:B------:R-:W-:-:S02]  /*03d0*/  IADD3 R19, R15, UR5, RZ ;  /* 0x000000050f137c10 */ /* 0x000fc4000fffe0ff */
[----:B------:R-:W-:Y:S01]  /*03e0*/  LEA R21, R0, R21, 0x2 ;  /* 0x0000001500157211 */ /* 0x000fe200078e10ff */
[----:B------:R-:W-:Y:S01]  /*03f0*/  VIADD R15, R17, UR5 ;  /* 0x00000005110f7c36 */ /* 0x000fe20008000000 */
[----:B------:R-:W-:Y:S01]  /*0400*/  LEA.HI R16, R16, R16, RZ, 0x1 ;  /* 0x0000001010107211 */ /* 0x000fe200078f08ff */
[----:B------:R-:W-:Y:S01]  /*0410*/  IMAD R17, R14, -0x3, R13 ;  /* 0xfffffffd0e117824 */ /* 0x000fe200078e020d */
[C---:B------:R-:W-:Y:S01]  /*0420*/  LOP3.LUT R2, R13.reuse, 0x4, RZ, 0xfc, !PT ;  /* 0x000000040d027812 */ /* 0x040fe200078efcff */
[----:B------:R-:W-:Y:S01]  /*0430*/  IMAD R22, R0, 0x4, R19 ;  /* 0x0000000400167824 */ /* 0x000fe200078e0213 */
[----:B------:R-:W-:Y:S01]  /*0440*/  LOP3.LUT R26, R13, 0x6, RZ, 0xfc, !PT ;  /* 0x000000060d1a7812 */ /* 0x000fe200078efcff */
[----:B------:R-:W-:Y:S01]  /*0450*/  IMAD R17, R12, 0x3, R17 ;  /* 0x000000030c117824 */ /* 0x000fe200078e0211 */
[----:B------:R-:W-:Y:S01]  /*0460*/  ISETP.GE.AND P0, PT, R2, 0xc, PT ;  /* 0x0000000c0200780c */ /* 0x000fe20003f06270 */
[----:B------:R-:W-:Y:S01]  /*0470*/  IMAD R19, R16, -0x3, R3 ;  /* 0xfffffffd10137824 */ /* 0x000fe200078e0203 */
[----:B------:R-:W-:Y:S01]  /*0480*/  ISETP.GE.AND P5, PT, R3, 0xc, PT ;  /* 0x0000000c0300780c */ /* 0x000fe20003fa6270 */
[----:B------:R-:W-:Y:S01]  /*0490*/  IMAD R0, R0, 0x4, R15 ;  /* 0x0000000400007824 */ /* 0x000fe200078e020f */
[----:B------:R-:W-:Y:S01]  /*04a0*/  ISETP.GE.AND P4, PT, R13, 0xc, PT ;  /* 0x0000000c0d00780c */ /* 0x000fe20003f86270 */
[----:B------:R-:W-:Y:S01]  /*04b0*/  IMAD R17, R14, 0x3000, R17 ;  /* 0x000030000e117824 */ /* 0x000fe200078e0211 */
[----:B------:R-:W-:Y:S01]  /*04c0*/  ISETP.GE.AND P3, PT, R26, 0xc, PT ;  /* 0x0000000c1a00780c */ /* 0x000fe20003f66270 */
[----:B------:R-:W-:-:S02]  /*04d0*/  IMAD R19, R16, 0x3000, R19 ;  /* 0x0000300010137824 */ /* 0x000fc400078e0213 */
[----:B------:R-:W-:-:S05]  /*04e0*/  IMAD.HI R25, R2, 0x55555556, RZ ;  /* 0x5555555602197827 */ /* 0x000fca00078e02ff */
[----:B------:R-:W-:-:S05]  /*04f0*/  LEA.HI R25, R25, R25, RZ, 0x1 ;  /* 0x0000001919197211 */ /* 0x000fca00078f08ff */
[----:B------:R-:W-:-:S04]  /*0500*/  IMAD R2, R25, -0x3, R2 ;  /* 0xfffffffd19027824 */ /* 0x000fc800078e0202 */
[----:B------:R-:W-:Y:S01]  /*0510*/  IMAD R15, R25, 0x3000, R2 ;  /* 0x00003000190f7824 */ /* 0x000fe200078e0202 */
[----:B------:R-:W-:Y:S01]  /*0520*/  LOP3.LUT R25, R13, 0x8, RZ, 0xfc, !PT ;  /* 0x000000080d197812 */ /* 0x000fe200078efcff */
[----:B------:R-:W-:-:S03]  /*0530*/  IMAD.HI R2, R26, 0x55555556, RZ ;  /* 0x555555561a027827 */ /* 0x000fc600078e02ff */
[----:B------:R-:W-:Y:S01]  /*0540*/  ISETP.GE.AND P2, PT, R25, 0xc, PT ;  /* 0x0000000c1900780c */ /* 0x000fe20003f46270 */
[----:B------:R-:W-:Y:S01]  /*0550*/  IMAD R15, R12, 0x3, R15 ;  /* 0x000000030c0f7824 */ /* 0x000fe200078e020f */
[----:B------:R-:W-:Y:S02]  /*0560*/  LEA.HI R27, R2, R2, RZ, 0x1 ;  /* 0x00000002021b7211 */ /* 0x000fe400078f08ff */
[----:B------:R-:W0:Y:S03]  /*0570*/  LDC.64 R2, c[0x0][0x218] ;  /* 0x00008600ff027b82 */ /* 0x000e260000000a00 */
[----:B------:R-:W-:-:S04]  /*0580*/  IMAD R26, R27, -0x3, R26 ;  /* 0xfffffffd1b1a7824 */ /* 0x000fc800078e021a */
[----:B------:R-:W-:Y:S01]  /*0590*/  IMAD R27, R27, 0x3000, R26 ;  /* 0x000030001b1b7824 */ /* 0x000fe200078e021a */
[----:B--2---:R-:W-:Y:S04]  /*05a0*/  STS [R24], R8 ;  /* 0x0000000818007388 */ /* 0x004fe80000000800 */
[----:B------:R-:W-:Y:S04]  /*05b0*/  STS [R24+0x4], R9 ;  /* 0x0000040918007388 */ /* 0x000fe80000000800 */
[----:B------:R-:W-:Y:S04]  /*05c0*/  STS [R24+0x8], R10 ;  /* 0x0000080a18007388 */ /* 0x000fe80000000800 */
[----:B------:R1:W-:Y:S01]  /*05d0*/  STS [R24+0xc], R11 ;  /* 0x00000c0b18007388 */ /* 0x0003e20000000800 */
[----:B------:R-:W-:Y:S01]  /*05e0*/  BAR.SYNC.DEFER_BLOCKING 0x0 ;  /* 0x0000000000007b1d */ /* 0x000fe20000010000 */
[----:B-1----:R-:W-:-:S04]  /*05f0*/  LOP3.LUT R11, R13, 0xa, RZ, 0xfc, !PT ;  /* 0x0000000a0d0b7812 */ /* 0x002fc800078efcff */
[----:B------:R-:W-:Y:S01]  /*0600*/  ISETP.GE.AND P1, PT, R11, 0xc, PT ;  /* 0x0000000c0b00780c */ /* 0x000fe20003f26270 */
[----:B------:R-:W1:Y:S04]  /*0610*/  LDS R20, [R23] ;  /* 0x0000000017147984 */ /* 0x000e680000000800 */
[----:B------:R-:W2:Y:S04]  /*0620*/  LDS R18, [R22+0x200] ;  /* 0x0002000016127984 */ /* 0x000ea80000000800 */
[----:B------:R-:W3:Y:S04]  /*0630*/  LDS R16, [R21+0x400] ;  /* 0x0004000015107984 */ /* 0x000ee80000000800 */
[----:B------:R-:W5:Y:S01]  /*0640*/  LDS R14, [R0+0x600] ;  /* 0x00060000000e7984 */ /* 0x000f620000000800 */
[----:B------:R-:W-:Y:S06]  /*0650*/  BAR.SYNC.DEFER_BLOCKING 0x0 ;  /* 0x0000000000007b1d */ /* 0x000fec0000010000 */
[----:B----4-:R4:W-:Y:S04]  /*0660*/  STS [R24], R4 ;  /* 0x0000000418007388 */ /* 0x0109e80000000800 */
[----:B------:R0:W-:Y:S04]  /*0670*/  STS [R24+0x4], R5 ;  /* 0x0000040518007388 */ /* 0x0001e80000000800 */
[----:B------:R0:W-:Y:S01]  /*0680*/  STS [R24+0x8], R6 ;  /* 0x0000080618007388 */ /* 0x0001e20000000800 */
[----:B----4-:R-:W-:-:S03]  /*0690*/  LOP3.LUT R4, R13, 0xc, RZ, 0xfc, !PT ;  /* 0x0000000c0d047812 */ /* 0x010fc600078efcff */
[----:B------:R4:W-:Y:S01]  /*06a0*/  STS [R24+0xc], R7 ;  /* 0x00000c0718007388 */ /* 0x0009e20000000800 */
[----:B0-----:R-:W-:Y:S01]  /*06b0*/  IMAD.HI R5, R11, 0x55555556, RZ ;  /* 0x555555560b057827 */ /* 0x001fe200078e02ff */
[----:B------:R-:W-:Y:S03]  /*06c0*/  BAR.SYNC.DEFER_BLOCKING 0x0 ;  /* 0x0000000000007b1d */ /* 0x000fe60000010000 */
[----:B------:R-:W-:-:S04]  /*06d0*/  IMAD.HI R6, R4, 0x55555556, RZ ;  /* 0x5555555604067827 */ /* 0x000fc800078e02ff */
[----:B----4-:R-:W-:-:S04]  /*06e0*/  IMAD.HI R24, R25, 0x55555556, RZ ;  /* 0x5555555619187827 */ /* 0x010fc800078e02ff */
[----:B------:R-:W-:Y:S01]  /*06f0*/  IMAD R7, R12, 0x3, R19 ;  /* 0x000000030c077824 */ /* 0x000fe200078e0213 */
[----:B------:R-:W-:-:S05]  /*0700*/  LEA.HI R24, R24, R24, RZ, 0x1 ;  /* 0x0000001818187211 */ /* 0x000fca00078f08ff */
[----:B------:R-:W-:Y:S01]  /*0710*/  IMAD R25, R24, -0x3, R25 ;  /* 0xfffffffd18197824 */ /* 0x000fe200078e0219 */
[----:B------:R-:W0:Y:S04]  /*0720*/  LDS R8, [R23] ;  /* 0x0000000017087984 */ /* 0x000e280000000800 */
[----:B------:R4:W0:Y:S04]  /*0730*/  LDS R10, [R22+0x200] ;  /* 0x00020000160a7984 */ /* 0x0008280000000800 */
[----:B------:R1:W0:Y:S01]  /*0740*/  LDS R9, [R21+0x400] ;  /* 0x0004000015097984 */ /* 0x0002220000000800 */
[----:B----4-:R-:W-:-:S02]  /*0750*/  LEA.HI R22, R5, R5, RZ, 0x1 ;  /* 0x0000000505167211 */ /* 0x010fc400078f08ff */
[----:B-1----:R-:W-:-:S03]  /*0760*/  LEA.HI R21, R6, R6, RZ, 0x1 ;  /* 0x0000000606157211 */ /* 0x002fc600078f08ff */
[----:B------:R-:W-:Y:S02]  /*0770*/  IMAD R11, R22, -0x3, R11 ;  /* 0xfffffffd160b7824 */ /* 0x000fe400078e020b */
[----:B------:R-:W-:-:S04]  /*0780*/  IMAD.WIDE R6, R7, 0x4, R2 ;  /* 0x0000000407067825 */ /* 0x000fc800078e0202 */
[----:B------:R-:W-:Y:S02]  /*0790*/  IMAD R26, R21, -0x3, R4 ;  /* 0xfffffffd151a7824 */ /* 0x000fe400078e0204 */
[----:B------:R-:W-:-:S04]  /*07a0*/  IMAD.WIDE R4, R17, 0x4, R2 ;  /* 0x0000000411047825 */ /* 0x000fc800078e0202 */
[----:B------:R-:W-:Y:S01]  /*07b0*/  IMAD R17, R24, 0x3000, R25 ;  /* 0x0000300018117824 */ /* 0x000fe200078e0219 */
[----:B------:R1:W-:Y:S01]  /*07c0*/  @!P4 STG.E desc[UR8][R4.64], R20 ;  /* 0x000000140400c986 */ /* 0x0003e2000c101908 */
[----:B------:R-:W-:Y:S01]  /*07d0*/  IMAD R11, R22, 0x3000, R11 ;  /* 0x00003000160b7824 */ /* 0x000fe200078e020b */
[----:B------:R-:W-:Y:S01]  /*07e0*/  PLOP3.LUT P4, PT, PT, PT, UP0, 0x80, 0x0 ;  /* 0x000000000000781c */ /* 0x000fe20003f8f008 */
[----:B------:R-:W-:Y:S01]  /*07f0*/  IMAD R21, R21, 0x3000, R26 ;  /* 0x0000300015157824 */ /* 0x000fe200078e021a */
[----:B--2---:R2:W-:Y:S01]  /*0800*/  @!P5 STG.E desc[UR8][R6.64], R18 ;  /* 0x000000120600d986 */ /* 0x0045e2000c101908 */
[----:B------:R-:W-:Y:S01]  /*0810*/  PLOP3.LUT P5, PT, PT, PT, UP0, 0x40, 0x0 ;  /* 0x000000000000781c */ /* 0x000fe20003fae808 */
[C---:B------:R-:W-:Y:S02]  /*0820*/  IMAD R25, R12.reuse, 0x3, R27 ;  /* 0x000000030c197824 */ /* 0x040fe400078e021b */
[C---:B------:R-:W-:Y:S02]  /*0830*/  IMAD R17, R12.reuse, 0x3, R17 ;  /* 0x000000030c117824 */ /* 0x040fe400078e0211 */
[----:B------:R-:W-:-:S02]  /*0840*/  IMAD R11, R12, 0x3, R11 ;  /* 0x000000030c0b7824 */ /* 0x000fc400078e020b */
[----:B------:R-:W-:Y:S02]  /*0850*/  IMAD R19, R12, 0x3, R21 ;  /* 0x000000030c137824 */ /* 0x000fe400078e0215 */
[----:B------:R-:W-:-:S04]  /*0860*/  IMAD.WIDE R22, R15, 0x4, R2 ;  /* 0x000000040f167825 */ /* 0x000fc800078e0202 */
[--C-:B------:R-:W-:Y:S01]  /*0870*/  IMAD.WIDE R24, R25, 0x4, R2.reuse ;  /* 0x0000000419187825 */ /* 0x100fe200078e0202 */
[----:B---3--:R3:W-:Y:S03]  /*0880*/  @!P0 STG.E desc[UR8][R22.64], R16 ;  /* 0x0000001016008986 */ /* 0x0087e6000c101908 */
[--C-:B-1----:R-:W-:Y:S01]  /*0890*/  IMAD.WIDE R4, R17, 0x4, R2.reuse ;  /* 0x0000000411047825 */ /* 0x102fe200078e0202 */
[----:B-----5:R3:W-:Y:S03]  /*08a0*/  @!P3 STG.E desc[UR8][R24.64], R14 ;  /* 0x0000000e1800b986 */ /* 0x0207e6000c101908 */
[--C-:B--2---:R-:W-:Y:S01]  /*08b0*/  IMAD.WIDE R6, R11, 0x4, R2.reuse ;  /* 0x000000040b067825 */ /* 0x104fe200078e0202 */
[----:B0-----:R3:W-:Y:S03]  /*08c0*/  @!P2 STG.E desc[UR8][R4.64], R8 ;  /* 0x000000080400a986 */ /* 0x0017e6000c101908 */
[----:B------:R-:W-:Y:S01]  /*08d0*/  IMAD.WIDE R18, R19, 0x4, R2 ;  /* 0x0000000413127825 */ /* 0x000fe200078e0202 */
[----:B------:R3:W-:Y:S04]  /*08e0*/  @!P1 STG.E desc[UR8][R6.64], R10 ;  /* 0x0000000a06009986 */ /* 0x0007e8000c101908 */
[----:B------:R3:W-:Y:S01]  /*08f0*/  @!P4 STG.E desc[UR8][R18.64], R9 ;  /* 0x000000091200c986 */ /* 0x0007e2000c101908 */
[----:B------:R-:W-:Y:S05]  /*0900*/  @!P5 EXIT ;  /* 0x000000000000d94d */ /* 0x000fea0003800000 */
[----:B---3--:R-:W0:Y:S01]  /*0910*/  LDS R5, [R0+0x600] ;  /* 0x0006000000057984 */ /* 0x008e220000000800 */
[----:B------:R-:W-:-:S05]  /*0920*/  LOP3.LUT R13, R13, 0xe, RZ, 0xfc, !PT ;  /* 0x0000000e0d0d7812 */ /* 0x000fca00078efcff */
[----:B------:R-:W-:-:S05]  /*0930*/  IMAD.HI R4, R13, 0x55555556, RZ ;  /* 0x555555560d047827 */ /* 0x000fca00078e02ff */
[----:B------:R-:W-:-:S05]  /*0940*/  LEA.HI R4, R4, R4, RZ, 0x1 ;  /* 0x0000000404047211 */ /* 0x000fca00078f08ff */
[----:B------:R-:W-:-:S04]  /*0950*/  IMAD R13, R4, -0x3, R13 ;  /* 0xfffffffd040d7824 */ /* 0x000fc800078e020d */
[----:B------:R-:W-:-:S04]  /*0960*/  IMAD R13, R4, 0x3000, R13 ;  /* 0x00003000040d7824 */ /* 0x000fc800078e020d */
[----:B------:R-:W-:-:S04]  /*0970*/  IMAD R13, R12, 0x3, R13 ;  /* 0x000000030c0d7824 */ /* 0x000fc800078e020d */
[----:B------:R-:W-:-:S05]  /*0980*/  IMAD.WIDE R2, R13, 0x4, R2 ;  /* 0x000000040d027825 */ /* 0x000fca00078e0202 */
[----:B0-----:R-:W-:Y:S01]  /*0990*/  STG.E desc[UR8][R2.64], R5 ;  /* 0x0000000502007986 */ /* 0x001fe2000c101908 */
[----:B------:R-:W-:Y:S05]  /*09a0*/  EXIT ;  /* 0x000000000000794d */ /* 0x000fea0003800000 */
.L_x_0:
[----:B------:R-:W-:-:S00]  /*09b0*/  BRA `(.L_x_0) ;  /* 0xfffffffc00fc7947 */ /* 0x000fc0000383ffff */
[----:B------:R-:W-:-:S00]  /*09c0*/  NOP ;  /* 0x0000000000007918 */ /* 0x000fc00000000000 */
        /* <DEDUP_REMOVED lines=11> */
.L_x_1:


//--------------------- .nv.shared.triton_poi_fused_8 --------------------------
	.section	.nv.shared.triton_poi_fused_8,"aw",@nobits
	.sectionflags	@""
	.align	16
	.zero		1024


//--------------------- .nv.constant0.triton_poi_fused_8 --------------------------
	.section	.nv.constant0.triton_poi_fused_8,"a",@progbits
	.sectionflags	@""
	.align	4
.nv.constant0.triton_poi_fused_8:
	.zero		552
